	.headerflags	@"EF_CUDA_TEXMODE_UNIFIED EF_CUDA_64BIT_ADDRESS EF_CUDA_ACCELERATORS EF_CUDA_SM90 EF_CUDA_VIRTUAL_SM(EF_CUDA_SM90)"
	.elftype	@"ET_EXEC"


//--------------------- .nv.info                  --------------------------
	.section	.nv.info,"",@"SHT_CUDA_INFO"
	.align	4


	//----- nvinfo : EIATTR_REGCOUNT
	.align		4
        /*0000*/ 	.byte	0x04, 0x2f
        /*0002*/ 	.short	(.L_1 - .L_0)
	.align		4
.L_0:
        /*0004*/ 	.word	index@(triton_per_fused_mean_mul_sigmoid_23)
        /*0008*/ 	.word	0x00000017


	//----- nvinfo : EIATTR_MIN_STACK_SIZE
	.align		4
.L_1:
        /*000c*/ 	.byte	0x04, 0x12
        /*000e*/ 	.short	(.L_3 - .L_2)
	.align		4
.L_2:
        /*0010*/ 	.word	index@(triton_per_fused_mean_mul_sigmoid_23)
        /*0014*/ 	.word	0x00000000


	//----- nvinfo : EIATTR_FRAME_SIZE
	.align		4
.L_3:
        /*0018*/ 	.byte	0x04, 0x11
        /*001a*/ 	.short	(.L_5 - .L_4)
	.align		4
.L_4:
        /*001c*/ 	.word	index@(triton_per_fused_mean_mul_sigmoid_23)
        /*0020*/ 	.word	0x00000000


	//----- nvinfo : EIATTR_MIN_STACK_SIZE
	.align		4
.L_5:
        /*0024*/ 	.byte	0x04, 0x12
        /*0026*/ 	.short	(.L_7 - .L_6)
	.align		4
.L_6:
        /*0028*/ 	.word	index@(triton_per_fused_mean_mul_sigmoid_23)
        /*002c*/ 	.word	0x00000000
.L_7:


//--------------------- .nv.info.triton_per_fused_mean_mul_sigmoid_23 --------------------------
	.section	.nv.info.triton_per_fused_mean_mul_sigmoid_23,"",@"SHT_CUDA_INFO"
	.sectionflags	@""
	.align	4


	//----- nvinfo : EIATTR_CUDA_API_VERSION
	.align		4
        /*0000*/ 	.byte	0x04, 0x37
        /*0002*/ 	.short	(.L_9 - .L_8)
.L_8:
        /*0004*/ 	.word	0x0000007c


	//----- nvinfo : EIATTR_KPARAM_INFO
	.align		4
.L_9:
        /*0008*/ 	.byte	0x04, 0x17
        /*000a*/ 	.short	(.L_11 - .L_10)
.L_10:
        /*000c*/ 	.word	0x00000000
        /*0010*/ 	.short	0x0003
        /*0012*/ 	.short	0x0014
        /*0014*/ 	.byte	0x00, 0xf0, 0x11, 0x00


	//----- nvinfo : EIATTR_KPARAM_INFO
	.align		4
.L_11:
        /*0018*/ 	.byte	0x04, 0x17
        /*001a*/ 	.short	(.L_13 - .L_12)
.L_12:
        /*001c*/ 	.word	0x00000000
        /*0020*/ 	.short	0x0002
        /*0022*/ 	.short	0x0010
        /*0024*/ 	.byte	0x00, 0xf0, 0x11, 0x00


	//----- nvinfo : EIATTR_KPARAM_INFO
	.align		4
.L_13:
        /*0028*/ 	.byte	0x04, 0x17
        /*002a*/ 	.short	(.L_15 - .L_14)
.L_14:
        /*002c*/ 	.word	0x00000000
        /*0030*/ 	.short	0x0001
        /*0032*/ 	.short	0x0008
        /*0034*/ 	.byte	0x00, 0xf4, 0x21, 0x00


	//----- nvinfo : EIATTR_KPARAM_INFO
	.align		4
.L_15:
        /*0038*/ 	.byte	0x04, 0x17
        /*003a*/ 	.short	(.L_17 - .L_16)
.L_16:
        /*003c*/ 	.word	0x00000000
        /*0040*/ 	.short	0x0000
        /*0042*/ 	.short	0x0000
        /*0044*/ 	.byte	0x00, 0xf4, 0x21, 0x00


	//----- nvinfo : EIATTR_SPARSE_MMA_MASK
	.align		4
.L_17:
        /*0048*/ 	.byte	0x03, 0x50
        /*004a*/ 	.short	0x0000


	//----- nvinfo : EIATTR_MAXREG_COUNT
	.align		4
        /*004c*/ 	.byte	0x03, 0x1b
        /*004e*/ 	.short	0x00ff


	//----- nvinfo : EIATTR_COOP_GROUP_MASK_REGIDS
	.align		4
        /*0050*/ 	.byte	0x04, 0x29
        /*0052*/ 	.short	(.L_19 - .L_18)


	//   ....[0]....
.L_18:
        /*0054*/ 	.word	0xffffffff


	//   ....[1]....
        /*0058*/ 	.word	0xffffffff


	//   ....[2]....
        /*005c*/ 	.word	0xffffffff


	//   ....[3]....
        /*0060*/ 	.word	0xffffffff


	//   ....[4]....
        /*0064*/ 	.word	0xffffffff


	//   ....[5]....
        /*0068*/ 	.word	0xffffffff


	//   ....[6]....
        /*006c*/ 	.word	0xffffffff


	//   ....[7]....
        /*0070*/ 	.word	0xffffffff


	//   ....[8]....
        /*0074*/ 	.word	0xffffffff


	//   ....[9]....
        /*0078*/ 	.word	0xffffffff


	//----- nvinfo : EIATTR_COOP_GROUP_INSTR_OFFSETS
	.align		4
.L_19:
        /*007c*/ 	.byte	0x04, 0x28
        /*007e*/ 	.short	(.L_21 - .L_20)


	//   ....[0]....
.L_20:
        /*0080*/ 	.word	0x00000500


	//   ....[1]....
        /*0084*/ 	.word	0x00000540


	//   ....[2]....
        /*0088*/ 	.word	0x00000580


	//   ....[3]....
        /*008c*/ 	.word	0x000005b0


	//   ....[4]....
        /*0090*/ 	.word	0x000005f0


	//   ....[5]....
        /*0094*/ 	.word	0x00000610


	//   ....[6]....
        /*0098*/ 	.word	0x00000640


	//   ....[7]....
        /*009c*/ 	.word	0x00000660


	//   ....[8]....
        /*00a0*/ 	.word	0x00000780


	//   ....[9]....
        /*00a4*/ 	.word	0x000007c0


	//----- nvinfo : EIATTR_EXIT_INSTR_OFFSETS
	.align		4
.L_21:
        /*00a8*/ 	.byte	0x04, 0x1c
        /*00aa*/ 	.short	(.L_23 - .L_22)


	//   ....[0]....
.L_22:
        /*00ac*/ 	.word	0x000008e0


	//   ....[1]....
        /*00b0*/ 	.word	0x00000910


	//----- nvinfo : EIATTR_REQNTID
	.align		4
.L_23:
        /*00b4*/ 	.byte	0x04, 0x10
        /*00b6*/ 	.short	(.L_25 - .L_24)
.L_24:
        /*00b8*/ 	.word	0x00000080
        /*00bc*/ 	.word	0x00000001
        /*00c0*/ 	.word	0x00000001


	//----- nvinfo : EIATTR_CBANK_PARAM_SIZE
	.align		4
.L_25:
        /*00c4*/ 	.byte	0x03, 0x19
        /*00c6*/ 	.short	0x0018


	//----- nvinfo : EIATTR_PARAM_CBANK
	.align		4
        /*00c8*/ 	.byte	0x04, 0x0a
        /*00ca*/ 	.short	(.L_27 - .L_26)
	.align		4
.L_26:
        /*00cc*/ 	.word	index@(.nv.constant0.triton_per_fused_mean_mul_sigmoid_23)
        /*00d0*/ 	.short	0x0210
        /*00d2*/ 	.short	0x0018


	//----- nvinfo : EIATTR_SW_WAR
	.align		4
.L_27:
        /*00d4*/ 	.byte	0x04, 0x36
        /*00d6*/ 	.short	(.L_29 - .L_28)
.L_28:
        /*00d8*/ 	.word	0x00000008
.L_29:


//--------------------- .nv.callgraph             --------------------------
	.section	.nv.callgraph,"",@"SHT_CUDA_CALLGRAPH"
	.align	4
	.sectionentsize	8
	.align		4
        /*0000*/ 	.word	0x00000000
	.align		4
        /*0004*/ 	.word	0xffffffff
	.align		4
        /*0008*/ 	.word	0x00000000
	.align		4
        /*000c*/ 	.word	0xfffffffe
	.align		4
        /*0010*/ 	.word	0x00000000
	.align		4
        /*0014*/ 	.word	0xfffffffd
	.align		4
        /*0018*/ 	.word	0x00000000
	.align		4
        /*001c*/ 	.word	0xfffffffc


//--------------------- .text.triton_per_fused_mean_mul_sigmoid_23 --------------------------
	.section	.text.triton_per_fused_mean_mul_sigmoid_23,"ax",@progbits
	.sectionflags	@"SHF_BARRIERS=1"
	.align	128
        .global         triton_per_fused_mean_mul_sigmoid_23
        .type           triton_per_fused_mean_mul_sigmoid_23,@function
        .size           triton_per_fused_mean_mul_sigmoid_23,(.L_x_1 - triton_per_fused_mean_mul_sigmoid_23)
        .other          triton_per_fused_mean_mul_sigmoid_23,@"STO_CUDA_ENTRY STV_DEFAULT"
triton_per_fused_mean_mul_sigmoid_23:
.text.triton_per_fused_mean_mul_sigmoid_23:
[----:B------:R-:W0:Y:S02]  /*0000*/  LDC R1, c[0x0][0x28] ;  /* 0x00000a00ff017b82 */ /* 0x000e240000000800 */
[----:B------:R-:W1:Y:S01]  /*0010*/  S2R R0, SR_CTAID.X ;  /* 0x0000000000007919 */ /* 0x000e620000002500 */
[----:B------:R-:W2:Y:S01]  /*0020*/  LDC.64 R6, c[0x0][0x218] ;  /* 0x00008600ff067b82 */ /* 0x000ea20000000a00 */
[----:B------:R-:W-:Y:S01]  /*0030*/  ULDC.64 UR6, c[0x0][0x208] ;  /* 0x0000820000067ab9 */ /* 0x000fe20000000a00 */
[----:B------:R-:W3:Y:S01]  /*0040*/  S2R R3, SR_TID.X ;  /* 0x0000000000037919 */ /* 0x000ee20000002100 */
[----:B-1----:R-:W-:Y:S02]  /*0050*/  SHF.L.U32 R0, R0, 0x5, RZ ;  /* 0x0000000500007819 */ /* 0x002fe400000006ff */
[C---:B---3--:R-:W-:Y:S01]  /*0060*/  SHF.L.U32 R9, R3.reuse, 0x2, RZ ;  /* 0x0000000203097819 */ /* 0x048fe200000006ff */
[----:B------:R-:W-:-:S03]  /*0070*/  IMAD.SHL.U32 R8, R3, 0x40, RZ ;  /* 0x0000004003087824 */ /* 0x000fc600078e00ff */
[----:B------:R-:W-:Y:S02]  /*0080*/  LOP3.LUT R4, R0, 0x1c, R9, 0xf8, !PT ;  /* 0x0000001c00047812 */ /* 0x000fe400078ef809 */
[----:B------:R-:W-:Y:S02]  /*0090*/  LOP3.LUT R8, R8, 0x1e00, RZ, 0xc0, !PT ;  /* 0x00001e0008087812 */ /* 0x000fe400078ec0ff */
[----:B------:R-:W-:Y:S02]  /*00a0*/  SHF.R.S32.HI R5, RZ, 0x1f, R4 ;  /* 0x0000001fff057819 */ /* 0x000fe40000011404 */
[----:B------:R-:W-:Y:S02]  /*00b0*/  ISETP.GE.AND P0, PT, R4, 0x800, PT ;  /* 0x000008000400780c */ /* 0x000fe40003f06270 */
[----:B------:R-:W-:-:S04]  /*00c0*/  LEA.HI R5, R5, R4, RZ, 0x9 ;  /* 0x0000000405057211 */ /* 0x000fc800078f48ff */
[C---:B------:R-:W-:Y:S02]  /*00d0*/  LOP3.LUT R11, R5.reuse, 0xfffffe00, RZ, 0xc0, !PT ;  /* 0xfffffe00050b7812 */ /* 0x040fe400078ec0ff */
[----:B------:R-:W-:Y:S02]  /*00e0*/  SHF.L.U32 R5, R5, 0x4, RZ ;  /* 0x0000000405057819 */ /* 0x000fe400000006ff */
[----:B------:R-:W-:Y:S02]  /*00f0*/  IADD3 R8, R8, R4, -R11 ;  /* 0x0000000408087210 */ /* 0x000fe40007ffe80b */
[----:B------:R-:W-:-:S05]  /*0100*/  LOP3.LUT R5, R5, 0xffffe000, RZ, 0xc0, !PT ;  /* 0xffffe00005057812 */ /* 0x000fca00078ec0ff */
[----:B------:R-:W-:-:S04]  /*0110*/  IMAD.IADD R5, R8, 0x1, R5 ;  /* 0x0000000108057824 */ /* 0x000fc800078e0205 */
[----:B--2---:R-:W-:Y:S01]  /*0120*/  IMAD.WIDE R10, R5, 0x4, R6 ;  /* 0x00000004050a7825 */ /* 0x004fe200078e0206 */
[----:B------:R-:W-:Y:S02]  /*0130*/  CS2R R4, SRZ ;  /* 0x0000000000047805 */ /* 0x000fe4000001ff00 */
[----:B------:R-:W-:-:S06]  /*0140*/  CS2R R6, SRZ ;  /* 0x0000000000067805 */ /* 0x000fcc000001ff00 */
[----:B------:R-:W2:Y:S01]  /*0150*/  @!P0 LDG.E.128 R4, desc[UR6][R10.64] ;  /* 0x000000060a048981 */ /* 0x000ea2000c1e1d00 */
[----:B------:R-:W-:Y:S01]  /*0160*/  HFMA2.MMA R17, -RZ, RZ, 1.625, 0 ;  /* 0x3e800000ff117435 */ /* 0x000fe200000001ff */
[----:B------:R-:W1:Y:S01]  /*0170*/  S2UR UR5, SR_CgaCtaId ;  /* 0x00000000000579c3 */ /* 0x000e620000008800 */
[----:B------:R-:W-:Y:S02]  /*0180*/  UMOV UR4, 0x400 ;  /* 0x0000040000047882 */ /* 0x000fe40000000000 */
[----:B-1----:R-:W-:Y:S01]  /*0190*/  UPRMT UR4, UR5, 0x654, UR4 ;  /* 0x0000065405047896 */ /* 0x002fe20008000004 */
[----:B--2---:R-:W-:Y:S02]  /*01a0*/  SEL R4, R4, RZ, !P0 ;  /* 0x000000ff04047207 */ /* 0x004fe40004000000 */
[----:B------:R-:W-:Y:S02]  /*01b0*/  SEL R5, R5, RZ, !P0 ;  /* 0x000000ff05057207 */ /* 0x000fe40004000000 */
[----:B------:R-:W-:Y:S01]  /*01c0*/  SEL R6, R6, RZ, !P0 ;  /* 0x000000ff06067207 */ /* 0x000fe20004000000 */
[----:B------:R-:W-:Y:S01]  /*01d0*/  FADD R8, RZ, -R4 ;  /* 0x80000004ff087221 */ /* 0x000fe20000000000 */
[----:B------:R-:W-:-:S03]  /*01e0*/  SEL R7, R7, RZ, !P0 ;  /* 0x000000ff07077207 */ /* 0x000fc60004000000 */
[----:B------:R-:W-:Y:S01]  /*01f0*/  FMUL R13, R8, 1.4426950216293334961 ;  /* 0x3fb8aa3b080d7820 */ /* 0x000fe20000400000 */
[----:B------:R-:W-:Y:S01]  /*0200*/  FADD R8, RZ, -R5 ;  /* 0x80000005ff087221 */ /* 0x000fe20000000000 */
[----:B------:R-:W-:-:S03]  /*0210*/  FADD R12, RZ, -R6 ;  /* 0x80000006ff0c7221 */ /* 0x000fc60000000000 */
[----:B------:R-:W-:Y:S01]  /*0220*/  FMUL R14, R8, 1.4426950216293334961 ;  /* 0x3fb8aa3b080e7820 */ /* 0x000fe20000400000 */
[----:B------:R-:W-:Y:S01]  /*0230*/  FADD R8, RZ, -R7 ;  /* 0x80000007ff087221 */ /* 0x000fe20000000000 */
[----:B------:R-:W-:Y:S01]  /*0240*/  FMUL R12, R12, 1.4426950216293334961 ;  /* 0x3fb8aa3b0c0c7820 */ /* 0x000fe20000400000 */
[----:B------:R-:W-:Y:S02]  /*0250*/  FSETP.GEU.AND P1, PT, R13, -126, PT ;  /* 0xc2fc00000d00780b */ /* 0x000fe40003f2e000 */
[----:B------:R-:W-:Y:S01]  /*0260*/  FMUL R15, R8, 1.4426950216293334961 ;  /* 0x3fb8aa3b080f7820 */ /* 0x000fe20000400000 */
[----:B------:R-:W-:Y:S02]  /*0270*/  FSETP.GEU.AND P4, PT, R14, -126, PT ;  /* 0xc2fc00000e00780b */ /* 0x000fe40003f8e000 */
[----:B------:R-:W-:Y:S02]  /*0280*/  FSETP.GEU.AND P2, PT, R12, -126, PT ;  /* 0xc2fc00000c00780b */ /* 0x000fe40003f4e000 */
[----:B------:R-:W-:-:S06]  /*0290*/  FSETP.GEU.AND P3, PT, R15, -126, PT ;  /* 0xc2fc00000f00780b */ /* 0x000fcc0003f6e000 */
[----:B------:R-:W-:-:S03]  /*02a0*/  @!P1 FMUL R13, R13, 0.5 ;  /* 0x3f0000000d0d9820 */ /* 0x000fc60000400000 */
[----:B------:R-:W-:Y:S01]  /*02b0*/  @!P4 FMUL R14, R14, 0.5 ;  /* 0x3f0000000e0ec820 */ /* 0x000fe20000400000 */
[----:B------:R-:W1:Y:S01]  /*02c0*/  MUFU.EX2 R8, R13 ;  /* 0x0000000d00087308 */ /* 0x000e620000000800 */
[----:B------:R-:W-:Y:S02]  /*02d0*/  @!P2 FMUL R12, R12, 0.5 ;  /* 0x3f0000000c0ca820 */ /* 0x000fe40000400000 */
[----:B------:R-:W-:-:S05]  /*02e0*/  @!P3 FMUL R15, R15, 0.5 ;  /* 0x3f0000000f0fb820 */ /* 0x000fca0000400000 */
[----:B------:R-:W2:Y:S01]  /*02f0*/  MUFU.EX2 R10, R14 ;  /* 0x0000000e000a7308 */ /* 0x000ea20000000800 */
[----:B-1----:R-:W-:-:S07]  /*0300*/  @!P1 FMUL R8, R8, R8 ;  /* 0x0000000808089220 */ /* 0x002fce0000400000 */
[----:B------:R-:W1:Y:S01]  /*0310*/  MUFU.EX2 R11, R12 ;  /* 0x0000000c000b7308 */ /* 0x000e620000000800 */
[----:B------:R-:W-:Y:S01]  /*0320*/  FADD R8, R8, 1 ;  /* 0x3f80000008087421 */ /* 0x000fe20000000000 */
[----:B--2---:R-:W-:-:S06]  /*0330*/  @!P4 FMUL R10, R10, R10 ;  /* 0x0000000a0a0ac220 */ /* 0x004fcc0000400000 */
[----:B------:R2:W3:Y:S01]  /*0340*/  MUFU.EX2 R16, R15 ;  /* 0x0000000f00107308 */ /* 0x0004e20000000800 */
[----:B------:R-:W-:Y:S01]  /*0350*/  FSETP.GT.AND P1, PT, R8, 8.50705917302346158658e+37, PT ;  /* 0x7e8000000800780b */ /* 0x000fe20003f24000 */
[----:B------:R-:W-:-:S03]  /*0360*/  FADD R10, R10, 1 ;  /* 0x3f8000000a0a7421 */ /* 0x000fc60000000000 */
[----:B------:R-:W-:Y:S01]  /*0370*/  FSEL R13, R17, 1, P1 ;  /* 0x3f800000110d7808 */ /* 0x000fe20000800000 */
[----:B-1----:R-:W-:Y:S01]  /*0380*/  @!P2 FMUL R11, R11, R11 ;  /* 0x0000000b0b0ba220 */ /* 0x002fe20000400000 */
[----:B------:R-:W-:-:S03]  /*0390*/  FSETP.GT.AND P2, PT, R10, 8.50705917302346158658e+37, PT ;  /* 0x7e8000000a00780b */ /* 0x000fc60003f44000 */
[----:B------:R-:W-:Y:S01]  /*03a0*/  FADD R11, R11, 1 ;  /* 0x3f8000000b0b7421 */ /* 0x000fe20000000000 */
[----:B--2---:R-:W-:-:S03]  /*03b0*/  FSEL R15, R17, 1, P2 ;  /* 0x3f800000110f7808 */ /* 0x004fc60001000000 */
[----:B------:R-:W-:Y:S01]  /*03c0*/  @P1 FMUL R8, R8, 0.25 ;  /* 0x3e80000008081820 */ /* 0x000fe20000400000 */
[----:B---3--:R-:W-:Y:S01]  /*03d0*/  @!P3 FMUL R16, R16, R16 ;  /* 0x000000101010b220 */ /* 0x008fe20000400000 */
[----:B------:R-:W-:Y:S02]  /*03e0*/  FSETP.GT.AND P3, PT, R11, 8.50705917302346158658e+37, PT ;  /* 0x7e8000000b00780b */ /* 0x000fe40003f64000 */
[----:B------:R-:W-:Y:S01]  /*03f0*/  ISETP.GE.AND P1, PT, R3, 0x80, PT ;  /* 0x000000800300780c */ /* 0x000fe20003f26270 */
[----:B------:R-:W-:Y:S01]  /*0400*/  FADD R16, R16, 1 ;  /* 0x3f80000010107421 */ /* 0x000fe20000000000 */
[----:B------:R-:W1:Y:S01]  /*0410*/  MUFU.RCP R8, R8 ;  /* 0x0000000800087308 */ /* 0x000e620000001000 */
[----:B------:R-:W-:Y:S01]  /*0420*/  @P2 FMUL R10, R10, 0.25 ;  /* 0x3e8000000a0a2820 */ /* 0x000fe20000400000 */
[----:B------:R-:W-:Y:S02]  /*0430*/  FSEL R12, R17, 1, P3 ;  /* 0x3f800000110c7808 */ /* 0x000fe40001800000 */
[----:B------:R-:W-:-:S04]  /*0440*/  FSETP.GT.AND P4, PT, R16, 8.50705917302346158658e+37, PT ;  /* 0x7e8000001000780b */ /* 0x000fc80003f84000 */
[----:B------:R-:W2:Y:S01]  /*0450*/  MUFU.RCP R10, R10 ;  /* 0x0000000a000a7308 */ /* 0x000ea20000001000 */
[----:B------:R-:W-:Y:S01]  /*0460*/  @P3 FMUL R11, R11, 0.25 ;  /* 0x3e8000000b0b3820 */ /* 0x000fe20000400000 */
[----:B------:R-:W-:Y:S01]  /*0470*/  FSEL R17, R17, 1, P4 ;  /* 0x3f80000011117808 */ /* 0x000fe20002000000 */
[----:B-1----:R-:W-:-:S05]  /*0480*/  FMUL R13, R8, R13 ;  /* 0x0000000d080d7220 */ /* 0x002fca0000400000 */
[----:B------:R-:W1:Y:S01]  /*0490*/  MUFU.RCP R11, R11 ;  /* 0x0000000b000b7308 */ /* 0x000e620000001000 */
[----:B------:R-:W-:Y:S01]  /*04a0*/  @P4 FMUL R16, R16, 0.25 ;  /* 0x3e80000010104820 */ /* 0x000fe20000400000 */
[----:B------:R-:W-:Y:S01]  /*04b0*/  FMUL R13, R4, R13 ;  /* 0x0000000d040d7220 */ /* 0x000fe20000400000 */
[----:B--2---:R-:W-:-:S05]  /*04c0*/  FMUL R10, R10, R15 ;  /* 0x0000000f0a0a7220 */ /* 0x004fca0000400000 */
[----:B------:R-:W2:Y:S01]  /*04d0*/  MUFU.RCP R16, R16 ;  /* 0x0000001000107308 */ /* 0x000ea20000001000 */
[----:B------:R-:W-:Y:S01]  /*04e0*/  FSEL R13, R13, RZ, !P0 ;  /* 0x000000ff0d0d7208 */ /* 0x000fe20004000000 */
[----:B------:R-:W-:-:S04]  /*04f0*/  FMUL R10, R5, R10 ;  /* 0x0000000a050a7220 */ /* 0x000fc80000400000 */
[----:B------:R-:W3:Y:S01]  /*0500*/  SHFL.BFLY PT, R4, R13, 0x10, 0x1f ;  /* 0x0e001f000d047f89 */ /* 0x000ee200000e0000 */
[----:B-1----:R-:W-:Y:S01]  /*0510*/  FMUL R15, R11, R12 ;  /* 0x0000000c0b0f7220 */ /* 0x002fe20000400000 */
[----:B------:R-:W-:-:S03]  /*0520*/  FSEL R10, R10, RZ, !P0 ;  /* 0x000000ff0a0a7208 */ /* 0x000fc60004000000 */
[----:B------:R-:W-:Y:S02]  /*0530*/  FMUL R15, R6, R15 ;  /* 0x0000000f060f7220 */ /* 0x000fe40000400000 */
[----:B------:R-:W1:Y:S01]  /*0540*/  SHFL.BFLY PT, R5, R10, 0x10, 0x1f ;  /* 0x0e001f000a057f89 */ /* 0x000e6200000e0000 */
[----:B--2---:R-:W-:Y:S02]  /*0550*/  FMUL R8, R16, R17 ;  /* 0x0000001110087220 */ /* 0x004fe40000400000 */
[----:B------:R-:W-:Y:S02]  /*0560*/  FSEL R15, R15, RZ, !P0 ;  /* 0x000000ff0f0f7208 */ /* 0x000fe40004000000 */
[----:B------:R-:W-:-:S03]  /*0570*/  FMUL R8, R7, R8 ;  /* 0x0000000807087220 */ /* 0x000fc60000400000 */
[----:B------:R-:W2:Y:S02]  /*0580*/  SHFL.BFLY PT, R12, R15, 0x10, 0x1f ;  /* 0x0e001f000f0c7f89 */ /* 0x000ea400000e0000 */
[----:B------:R-:W-:Y:S02]  /*0590*/  FSEL R8, R8, RZ, !P0 ;  /* 0x000000ff08087208 */ /* 0x000fe40004000000 */
[----:B------:R-:W-:-:S03]  /*05a0*/  LOP3.LUT P0, RZ, R3, 0x18, RZ, 0xc0, !PT ;  /* 0x0000001803ff7812 */ /* 0x000fc6000780c0ff */
[----:B------:R-:W4:Y:S01]  /*05b0*/  SHFL.BFLY PT, R7, R8, 0x10, 0x1f ;  /* 0x0e001f0008077f89 */ /* 0x000f2200000e0000 */
[----:B---3--:R-:W-:Y:S01]  /*05c0*/  FADD R4, R13, R4 ;  /* 0x000000040d047221 */ /* 0x008fe20000000000 */
[----:B-1----:R-:W-:Y:S01]  /*05d0*/  FADD R6, R10, R5 ;  /* 0x000000050a067221 */ /* 0x002fe20000000000 */
[----:B------:R-:W-:-:S03]  /*05e0*/  SHF.R.U32.HI R10, RZ, 0x5, R3 ;  /* 0x00000005ff0a7819 */ /* 0x000fc60000011603 */
[----:B------:R-:W1:Y:S01]  /*05f0*/  SHFL.BFLY PT, R5, R4, 0x8, 0x1f ;  /* 0x0d001f0004057f89 */ /* 0x000e6200000e0000 */
[----:B--2---:R-:W-:-:S05]  /*0600*/  FADD R12, R15, R12 ;  /* 0x0000000c0f0c7221 */ /* 0x004fca0000000000 */
[----:B------:R-:W2:Y:S01]  /*0610*/  SHFL.BFLY PT, R11, R12, 0x8, 0x1f ;  /* 0x0d001f000c0b7f89 */ /* 0x000ea200000e0000 */
[----:B----4-:R-:W-:Y:S01]  /*0620*/  FADD R14, R8, R7 ;  /* 0x00000007080e7221 */ /* 0x010fe20000000000 */
[----:B------:R-:W-:Y:S02]  /*0630*/  SGXT.U32 R8, R10, 0x2 ;  /* 0x000000020a08781a */ /* 0x000fe40000000000 */
[----:B------:R-:W3:Y:S01]  /*0640*/  SHFL.BFLY PT, R7, R6, 0x8, 0x1f ;  /* 0x0d001f0006077f89 */ /* 0x000ee200000e0000 */
[----:B------:R-:W-:-:S03]  /*0650*/  LOP3.LUT R10, R9, 0x1c, RZ, 0xc0, !PT ;  /* 0x0000001c090a7812 */ /* 0x000fc600078ec0ff */
[----:B------:R-:W4:Y:S01]  /*0660*/  SHFL.BFLY PT, R13, R14, 0x8, 0x1f ;  /* 0x0d001f000e0d7f89 */ /* 0x000f2200000e0000 */
[----:B------:R-:W-:Y:S01]  /*0670*/  IMAD.SHL.U32 R15, R8, 0x4, RZ ;  /* 0x00000004080f7824 */ /* 0x000fe200078e00ff */
[----:B------:R-:W-:Y:S01]  /*0680*/  SHF.L.U32 R16, R10, 0x4, RZ ;  /* 0x000000040a107819 */ /* 0x000fe200000006ff */
[----:B-1----:R-:W-:-:S03]  /*0690*/  FADD R18, R4, R5 ;  /* 0x0000000504127221 */ /* 0x002fc60000000000 */
[----:B------:R-:W-:-:S05]  /*06a0*/  LOP3.LUT R15, R16, R15, RZ, 0xfc, !PT ;  /* 0x0000000f100f7212 */ /* 0x000fca00078efcff */
[----:B------:R-:W-:Y:S01]  /*06b0*/  @!P0 STS [R15+UR4], R18 ;  /* 0x000000120f008988 */ /* 0x000fe20008000804 */
[----:B--2---:R-:W-:Y:S01]  /*06c0*/  FADD R20, R12, R11 ;  /* 0x0000000b0c147221 */ /* 0x004fe20000000000 */
[----:B---3--:R-:W-:-:S04]  /*06d0*/  FADD R6, R6, R7 ;  /* 0x0000000706067221 */ /* 0x008fc80000000000 */
[----:B------:R-:W-:Y:S01]  /*06e0*/  @!P0 STS [R15+UR4+0x20], R20 ;  /* 0x000020140f008988 */ /* 0x000fe20008000804 */
[----:B----4-:R-:W-:-:S03]  /*06f0*/  FADD R14, R14, R13 ;  /* 0x0000000d0e0e7221 */ /* 0x010fc60000000000 */
[----:B------:R-:W-:Y:S01]  /*0700*/  @!P0 STS [R15+UR4+0x10], R6 ;  /* 0x000010060f008988 */ /* 0x000fe20008000804 */
[----:B------:R-:W-:-:S03]  /*0710*/  IADD3 R13, R16, UR4, RZ ;  /* 0x00000004100d7c10 */ /* 0x000fc6000fffe0ff */
[----:B------:R-:W-:Y:S01]  /*0720*/  @!P0 STS [R15+UR4+0x30], R14 ;  /* 0x0000300e0f008988 */ /* 0x000fe20008000804 */
[----:B------:R-:W-:Y:S01]  /*0730*/  BAR.SYNC.DEFER_BLOCKING 0x0 ;  /* 0x0000000000007b1d */ /* 0x000fe20000010000 */
[----:B------:R-:W-:Y:S01]  /*0740*/  LOP3.LUT P0, RZ, R3, 0x3, RZ, 0xc0, !PT ;  /* 0x0000000303ff7812 */ /* 0x000fe2000780c0ff */
[----:B------:R-:W-:-:S03]  /*0750*/  IMAD R13, R10, -0xc, R13 ;  /* 0xfffffff40a0d7824 */ /* 0x000fc600078e020d */
[C---:B------:R-:W-:Y:S01]  /*0760*/  ISETP.LT.AND P0, PT, R3.reuse, 0x80, !P0 ;  /* 0x000000800300780c */ /* 0x040fe20004701270 */
[----:B------:R-:W1:Y:S04]  /*0770*/  @!P1 LDS R2, [R9+UR4] ;  /* 0x0000000409029984 */ /* 0x000e680008000800 */
[----:B-1----:R-:W1:Y:S02]  /*0780*/  SHFL.BFLY PT, R5, R2, 0x2, 0x1f ;  /* 0x0c401f0002057f89 */ /* 0x002e6400000e0000 */
[----:B-1----:R-:W-:Y:S01]  /*0790*/  FADD R11, R2, R5 ;  /* 0x00000005020b7221 */ /* 0x002fe20000000000 */
[----:B------:R-:W-:Y:S02]  /*07a0*/  LOP3.LUT R2, R3, 0x1f, RZ, 0xc0, !PT ;  /* 0x0000001f03027812 */ /* 0x000fe400078ec0ff */
[----:B------:R-:W-:-:S02]  /*07b0*/  LOP3.LUT R3, R0, 0x1f, R3, 0xf8, !PT ;  /* 0x0000001f00037812 */ /* 0x000fc400078ef803 */
[----:B------:R-:W1:Y:S01]  /*07c0*/  SHFL.BFLY PT, R4, R11, 0x1, 0x1f ;  /* 0x0c201f000b047f89 */ /* 0x000e6200000e0000 */
[----:B------:R-:W-:Y:S01]  /*07d0*/  LEA R14, R2, UR4, 0x2 ;  /* 0x00000004020e7c11 */ /* 0x000fe2000f8e10ff */
[----:B-1----:R-:W-:Y:S02]  /*07e0*/  FADD R12, R11, R4 ;  /* 0x000000040b0c7221 */ /* 0x002fe40000000000 */
[----:B------:R-:W1:Y:S03]  /*07f0*/  LDC.64 R10, c[0x0][0x210] ;  /* 0x00008400ff0a7b82 */ /* 0x000e660000000a00 */
[----:B------:R-:W-:Y:S05]  /*0800*/  @P0 STS [R9+UR4], R12 ;  /* 0x0000000c09000988 */ /* 0x000fea0008000804 */
[----:B------:R-:W-:Y:S01]  /*0810*/  BAR.SYNC.DEFER_BLOCKING 0x0 ;  /* 0x0000000000007b1d */ /* 0x000fe20000010000 */
[----:B------:R-:W-:-:S04]  /*0820*/  ISETP.GE.AND P0, PT, R3, 0x800, PT ;  /* 0x000008000300780c */ /* 0x000fc80003f06270 */
[----:B------:R-:W-:Y:S01]  /*0830*/  ISETP.EQ.AND P0, PT, R8, RZ, !P0 ;  /* 0x000000ff0800720c */ /* 0x000fe20004702270 */
[----:B-1----:R-:W-:Y:S01]  /*0840*/  IMAD.WIDE R2, R3, 0x4, R10 ;  /* 0x0000000403027825 */ /* 0x002fe200078e020a */
[----:B------:R-:W-:Y:S04]  /*0850*/  LDS R4, [R16+UR4] ;  /* 0x0000000410047984 */ /* 0x000fe80008000800 */
[----:B------:R-:W-:Y:S04]  /*0860*/  LDS R5, [R16+UR4+0x10] ;  /* 0x0000100410057984 */ /* 0x000fe80008000800 */
[----:B------:R-:W-:Y:S04]  /*0870*/  LDS R6, [R16+UR4+0x20] ;  /* 0x0000200410067984 */ /* 0x000fe80008000800 */
[----:B------:R-:W1:Y:S01]  /*0880*/  LDS R7, [R16+UR4+0x30] ;  /* 0x0000300410077984 */ /* 0x000e620008000800 */
[----:B------:R-:W-:Y:S06]  /*0890*/  BAR.SYNC.DEFER_BLOCKING 0x0 ;  /* 0x0000000000007b1d */ /* 0x000fec0000010000 */
[----:B-1----:R1:W-:Y:S02]  /*08a0*/  STS.128 [R13], R4 ;  /* 0x000000040d007388 */ /* 0x0023e40000000c00 */
[----:B------:R-:W-:Y:S06]  /*08b0*/  BAR.SYNC.DEFER_BLOCKING 0x0 ;  /* 0x0000000000007b1d */ /* 0x000fec0000010000 */
[----:B------:R-:W2:Y:S02]  /*08c0*/  LDS R14, [R14] ;  /* 0x000000000e0e7984 */ /* 0x000ea40000000800 */
[----:B------:R-:W-:Y:S06]  /*08d0*/  BAR.SYNC.DEFER_BLOCKING 0x0 ;  /* 0x0000000000007b1d */ /* 0x000fec0000010000 */
[----:B-1----:R-:W-:Y:S05]  /*08e0*/  @!P0 EXIT ;  /* 0x000000000000894d */ /* 0x002fea0003800000 */
[----:B--2---:R-:W-:-:S05]  /*08f0*/  FMUL R5, R14, 0.0625 ;  /* 0x3d8000000e057820 */ /* 0x004fca0000400000 */
[----:B------:R-:W-:Y:S01]  /*0900*/  STG.E desc[UR6][R2.64], R5 ;  /* 0x0000000502007986 */ /* 0x000fe2000c101906 */
[----:B------:R-:W-:Y:S05]  /*0910*/  EXIT ;  /* 0x000000000000794d */ /* 0x000fea0003800000 */
.L_x_0:
[----:B------:R-:W-:-:S00]  /*0920*/  BRA `(.L_x_0) ;  /* 0xfffffffc00fc7947 */ /* 0x000fc0000383ffff */
[----:B------:R-:W-:-:S00]  /*0930*/  NOP ;  /* 0x0000000000007918 */ /* 0x000fc00000000000 */
        /* <DEDUP_REMOVED lines=12> */
.L_x_1:


//--------------------- .nv.shared.triton_per_fused_mean_mul_sigmoid_23 --------------------------
	.section	.nv.shared.triton_per_fused_mean_mul_sigmoid_23,"aw",@nobits
	.sectionflags	@""
	.align	16
	.zero		1024


//--------------------- .nv.constant0.triton_per_fused_mean_mul_sigmoid_23 --------------------------
	.section	.nv.constant0.triton_per_fused_mean_mul_sigmoid_23,"a",@progbits
	.sectionflags	@""
	.align	4
.nv.constant0.triton_per_fused_mean_mul_sigmoid_23:
	.zero		552
